	.headerflags	@"EF_CUDA_TEXMODE_UNIFIED EF_CUDA_64BIT_ADDRESS EF_CUDA_ACCELERATORS EF_CUDA_SM90 EF_CUDA_VIRTUAL_SM(EF_CUDA_SM90)"
	.elftype	@"ET_EXEC"


//--------------------- .nv.info                  --------------------------
	.section	.nv.info,"",@"SHT_CUDA_INFO"
	.align	4


	//----- nvinfo : EIATTR_REGCOUNT
	.align		4
        /*0000*/ 	.byte	0x04, 0x2f
        /*0002*/ 	.short	(.L_3 - .L_2)
	.align		4
.L_2:
        /*0004*/ 	.word	index@(triton_poi_fused__native_batch_norm_legit_no_training_add_96)
        /*0008*/ 	.word	0x00000016


	//----- nvinfo : EIATTR_MIN_STACK_SIZE
	.align		4
.L_3:
        /*000c*/ 	.byte	0x04, 0x12
        /*000e*/ 	.short	(.L_5 - .L_4)
	.align		4
.L_4:
        /*0010*/ 	.word	index@(triton_poi_fused__native_batch_norm_legit_no_training_add_96)
        /*0014*/ 	.word	0x00000000


	//----- nvinfo : EIATTR_FRAME_SIZE
	.align		4
.L_5:
        /*0018*/ 	.byte	0x04, 0x11
        /*001a*/ 	.short	(.L_7 - .L_6)
	.align		4
.L_6:
        /*001c*/ 	.word	index@(triton_poi_fused__native_batch_norm_legit_no_training_add_96)
        /*0020*/ 	.word	0x00000000


	//----- nvinfo : EIATTR_MIN_STACK_SIZE
	.align		4
.L_7:
        /*0024*/ 	.byte	0x04, 0x12
        /*0026*/ 	.short	(.L_9 - .L_8)
	.align		4
.L_8:
        /*0028*/ 	.word	index@(triton_poi_fused__native_batch_norm_legit_no_training_add_96)
        /*002c*/ 	.word	0x00000000
.L_9:


//--------------------- .nv.info.triton_poi_fused__native_batch_norm_legit_no_training_add_96 --------------------------
	.section	.nv.info.triton_poi_fused__native_batch_norm_legit_no_training_add_96,"",@"SHT_CUDA_INFO"
	.sectionflags	@""
	.align	4


	//----- nvinfo : EIATTR_CUDA_API_VERSION
	.align		4
        /*0000*/ 	.byte	0x04, 0x37
        /*0002*/ 	.short	(.L_11 - .L_10)
.L_10:
        /*0004*/ 	.word	0x0000007c


	//----- nvinfo : EIATTR_KPARAM_INFO
	.align		4
.L_11:
        /*0008*/ 	.byte	0x04, 0x17
        /*000a*/ 	.short	(.L_13 - .L_12)
.L_12:
        /*000c*/ 	.word	0x00000000
        /*0010*/ 	.short	0x0007
        /*0012*/ 	.short	0x0038
        /*0014*/ 	.byte	0x00, 0xf0, 0x11, 0x00


	//----- nvinfo : EIATTR_KPARAM_INFO
	.align		4
.L_13:
        /*0018*/ 	.byte	0x04, 0x17
        /*001a*/ 	.short	(.L_15 - .L_14)
.L_14:
        /*001c*/ 	.word	0x00000000
        /*0020*/ 	.short	0x0006
        /*0022*/ 	.short	0x0030
        /*0024*/ 	.byte	0x00, 0xf4, 0x21, 0x00


	//----- nvinfo : EIATTR_KPARAM_INFO
	.align		4
.L_15:
        /*0028*/ 	.byte	0x04, 0x17
        /*002a*/ 	.short	(.L_17 - .L_16)
.L_16:
        /*002c*/ 	.word	0x00000000
        /*0030*/ 	.short	0x0005
        /*0032*/ 	.short	0x0028
        /*0034*/ 	.byte	0x00, 0xf4, 0x21, 0x00


	//----- nvinfo : EIATTR_KPARAM_INFO
	.align		4
.L_17:
        /*0038*/ 	.byte	0x04, 0x17
        /*003a*/ 	.short	(.L_19 - .L_18)
.L_18:
        /*003c*/ 	.word	0x00000000
        /*0040*/ 	.short	0x0004
        /*0042*/ 	.short	0x0020
        /*0044*/ 	.byte	0x00, 0xf4, 0x21, 0x00


	//----- nvinfo : EIATTR_KPARAM_INFO
	.align		4
.L_19:
        /*0048*/ 	.byte	0x04, 0x17
        /*004a*/ 	.short	(.L_21 - .L_20)
.L_20:
        /*004c*/ 	.word	0x00000000
        /*0050*/ 	.short	0x0003
        /*0052*/ 	.short	0x0018
        /*0054*/ 	.byte	0x00, 0xf4, 0x21, 0x00


	//----- nvinfo : EIATTR_KPARAM_INFO
	.align		4
.L_21:
        /*0058*/ 	.byte	0x04, 0x17
        /*005a*/ 	.short	(.L_23 - .L_22)
.L_22:
        /*005c*/ 	.word	0x00000000
        /*0060*/ 	.short	0x0002
        /*0062*/ 	.short	0x0010
        /*0064*/ 	.byte	0x00, 0xf4, 0x21, 0x00


	//----- nvinfo : EIATTR_KPARAM_INFO
	.align		4
.L_23:
        /*0068*/ 	.byte	0x04, 0x17
        /*006a*/ 	.short	(.L_25 - .L_24)
.L_24:
        /*006c*/ 	.word	0x00000000
        /*0070*/ 	.short	0x0001
        /*0072*/ 	.short	0x0008
        /*0074*/ 	.byte	0x00, 0xf4, 0x21, 0x00


	//----- nvinfo : EIATTR_KPARAM_INFO
	.align		4
.L_25:
        /*0078*/ 	.byte	0x04, 0x17
        /*007a*/ 	.short	(.L_27 - .L_26)
.L_26:
        /*007c*/ 	.word	0x00000000
        /*0080*/ 	.short	0x0000
        /*0082*/ 	.short	0x0000
        /*0084*/ 	.byte	0x00, 0xf4, 0x21, 0x00


	//----- nvinfo : EIATTR_SPARSE_MMA_MASK
	.align		4
.L_27:
        /*0088*/ 	.byte	0x03, 0x50
        /*008a*/ 	.short	0x0000


	//----- nvinfo : EIATTR_MAXREG_COUNT
	.align		4
        /*008c*/ 	.byte	0x03, 0x1b
        /*008e*/ 	.short	0x00ff


	//----- nvinfo : EIATTR_EXIT_INSTR_OFFSETS
	.align		4
        /*0090*/ 	.byte	0x04, 0x1c
        /*0092*/ 	.short	(.L_29 - .L_28)


	//   ....[0]....
.L_28:
        /*0094*/ 	.word	0x00000360


	//   ....[1]....
        /*0098*/ 	.word	0x00000380


	//----- nvinfo : EIATTR_REQNTID
	.align		4
.L_29:
        /*009c*/ 	.byte	0x04, 0x10
        /*009e*/ 	.short	(.L_31 - .L_30)
.L_30:
        /*00a0*/ 	.word	0x00000080
        /*00a4*/ 	.word	0x00000001
        /*00a8*/ 	.word	0x00000001


	//----- nvinfo : EIATTR_CBANK_PARAM_SIZE
	.align		4
.L_31:
        /*00ac*/ 	.byte	0x03, 0x19
        /*00ae*/ 	.short	0x003c


	//----- nvinfo : EIATTR_PARAM_CBANK
	.align		4
        /*00b0*/ 	.byte	0x04, 0x0a
        /*00b2*/ 	.short	(.L_33 - .L_32)
	.align		4
.L_32:
        /*00b4*/ 	.word	index@(.nv.constant0.triton_poi_fused__native_batch_norm_legit_no_training_add_96)
        /*00b8*/ 	.short	0x0210
        /*00ba*/ 	.short	0x003c


	//----- nvinfo : EIATTR_SW_WAR
	.align		4
.L_33:
        /*00bc*/ 	.byte	0x04, 0x36
        /*00be*/ 	.short	(.L_35 - .L_34)
.L_34:
        /*00c0*/ 	.word	0x00000008
.L_35:


//--------------------- .nv.callgraph             --------------------------
	.section	.nv.callgraph,"",@"SHT_CUDA_CALLGRAPH"
	.align	4
	.sectionentsize	8
	.align		4
        /*0000*/ 	.word	0x00000000
	.align		4
        /*0004*/ 	.word	0xffffffff
	.align		4
        /*0008*/ 	.word	0x00000000
	.align		4
        /*000c*/ 	.word	0xfffffffe
	.align		4
        /*0010*/ 	.word	0x00000000
	.align		4
        /*0014*/ 	.word	0xfffffffd
	.align		4
        /*0018*/ 	.word	0x00000000
	.align		4
        /*001c*/ 	.word	0xfffffffc


//--------------------- .nv.constant4             --------------------------
	.section	.nv.constant4,"a",@progbits
	.align	8
	.align		8
.nv.constant4:
        /*0000*/ 	.dword	_$_str
	.align		8
        /*0008*/ 	.dword	_$_str_$_2


//--------------------- .text.triton_poi_fused__native_batch_norm_legit_no_training_add_96 --------------------------
	.section	.text.triton_poi_fused__native_batch_norm_legit_no_training_add_96,"ax",@progbits
	.align	128
        .global         triton_poi_fused__native_batch_norm_legit_no_training_add_96
        .type           triton_poi_fused__native_batch_norm_legit_no_training_add_96,@function
        .size           triton_poi_fused__native_batch_norm_legit_no_training_add_96,(.L_x_1 - triton_poi_fused__native_batch_norm_legit_no_training_add_96)
        .other          triton_poi_fused__native_batch_norm_legit_no_training_add_96,@"STO_CUDA_ENTRY STV_DEFAULT"
triton_poi_fused__native_batch_norm_legit_no_training_add_96:
.text.triton_poi_fused__native_batch_norm_legit_no_training_add_96:
[----:B------:R-:W0:Y:S01]  /*0000*/  LDC R1, c[0x0][0x28] ;  /* 0x00000a00ff017b82 */ /* 0x000e220000000800 */
[----:B------:R-:W1:Y:S07]  /*0010*/  S2R R0, SR_TID.X ;  /* 0x0000000000007919 */ /* 0x000e6e0000002100 */
[----:B------:R-:W2:Y:S01]  /*0020*/  LDC.64 R14, c[0x0][0x228] ;  /* 0x00008a00ff0e7b82 */ /* 0x000ea20000000a00 */
[----:B------:R-:W-:Y:S01]  /*0030*/  ULDC.64 UR4, c[0x0][0x208] ;  /* 0x0000820000047ab9 */ /* 0x000fe20000000a00 */
[----:B------:R-:W3:Y:S06]  /*0040*/  S2R R3, SR_CTAID.X ;  /* 0x0000000000037919 */ /* 0x000eec0000002500 */
[----:B------:R-:W4:Y:S08]  /*0050*/  LDC.64 R10, c[0x0][0x218] ;  /* 0x00008600ff0a7b82 */ /* 0x000f300000000a00 */
[----:B------:R-:W5:Y:S08]  /*0060*/  LDC.64 R12, c[0x0][0x220] ;  /* 0x00008800ff0c7b82 */ /* 0x000f700000000a00 */
[----:B------:R-:W5:Y:S01]  /*0070*/  LDC.64 R16, c[0x0][0x230] ;  /* 0x00008c00ff107b82 */ /* 0x000f620000000a00 */
[----:B-1----:R-:W-:-:S07]  /*0080*/  LOP3.LUT R0, R0, 0x7f, RZ, 0xc0, !PT ;  /* 0x0000007f00007812 */ /* 0x002fce00078ec0ff */
[----:B------:R-:W1:Y:S01]  /*0090*/  LDC.64 R8, c[0x0][0x238] ;  /* 0x00008e00ff087b82 */ /* 0x000e620000000a00 */
[----:B---3--:R-:W-:-:S04]  /*00a0*/  LEA R0, R3, R0, 0x7 ;  /* 0x0000000003007211 */ /* 0x008fc800078e38ff */
[C---:B------:R-:W-:Y:S01]  /*00b0*/  ISETP.GE.AND P4, PT, R0.reuse, 0xa20, PT ;  /* 0x00000a200000780c */ /* 0x040fe20003f86270 */
[----:B------:R-:W-:Y:S02]  /*00c0*/  IMAD.HI R2, R0, 0x1948b0fd, RZ ;  /* 0x1948b0fd00027827 */ /* 0x000fe400078e02ff */
[----:B------:R-:W3:Y:S03]  /*00d0*/  LDC.64 R4, c[0x0][0x240] ;  /* 0x00009000ff047b82 */ /* 0x000ee60000000a00 */
[----:B------:R-:W-:-:S04]  /*00e0*/  SHF.R.U32.HI R3, RZ, 0x1f, R2 ;  /* 0x0000001fff037819 */ /* 0x000fc80000011602 */
[----:B------:R-:W-:Y:S02]  /*00f0*/  LEA.HI.SX32 R7, R2, R3, 0x1c ;  /* 0x0000000302077211 */ /* 0x000fe400078fe2ff */
[----:B------:R-:W-:-:S03]  /*0100*/  CS2R R2, SRZ ;  /* 0x0000000000027805 */ /* 0x000fc6000001ff00 */
[----:B------:R-:W-:-:S04]  /*0110*/  IMAD R19, R7, -0xa2, R0 ;  /* 0xffffff5e07137824 */ /* 0x000fc800078e0200 */
[----:B--2---:R-:W-:-:S05]  /*0120*/  IMAD.WIDE R14, R19, 0x4, R14 ;  /* 0x00000004130e7825 */ /* 0x004fca00078e020e */
[----:B------:R2:W3:Y:S01]  /*0130*/  @!P4 LDG.E.EL R2, desc[UR4][R14.64] ;  /* 0x000000040e02c981 */ /* 0x0004e2000c2e1900 */
[C---:B------:R-:W-:Y:S01]  /*0140*/  ISETP.GE.AND P3, PT, R19.reuse, 0x97, PT ;  /* 0x000000971300780c */ /* 0x040fe20003f66270 */
[----:B------:R-:W-:Y:S01]  /*0150*/  HFMA2.MMA R6, -RZ, RZ, 0, 0 ;  /* 0x00000000ff067435 */ /* 0x000fe200000001ff */
[C---:B----4-:R-:W-:Y:S02]  /*0160*/  IMAD.WIDE R10, R0.reuse, 0x4, R10 ;  /* 0x00000004000a7825 */ /* 0x050fe400078e020a */
[----:B------:R-:W-:Y:S02]  /*0170*/  ISETP.LT.AND P1, PT, R0, 0xa20, !P3 ;  /* 0x00000a200000780c */ /* 0x000fe40005f21270 */
[----:B-----5:R-:W-:Y:S01]  /*0180*/  IMAD.WIDE R12, R19, 0x4, R12 ;  /* 0x00000004130c7825 */ /* 0x020fe200078e020c */
[----:B------:R4:W5:Y:S03]  /*0190*/  @!P4 LDG.E R3, desc[UR4][R10.64] ;  /* 0x000000040a03c981 */ /* 0x000966000c1e1900 */
[----:B------:R-:W-:Y:S01]  /*01a0*/  IMAD R7, R7, 0x97, R19 ;  /* 0x0000009707077824 */ /* 0x000fe200078e0213 */
[----:B------:R-:W5:Y:S01]  /*01b0*/  @!P4 LDG.E.EL R6, desc[UR4][R12.64] ;  /* 0x000000040c06c981 */ /* 0x000f62000c2e1900 */
[----:B0-2---:R-:W-:-:S04]  /*01c0*/  IMAD.WIDE R14, R19, 0x4, R16 ;  /* 0x00000004130e7825 */ /* 0x005fc800078e0210 */
[----:B-1----:R-:W-:Y:S01]  /*01d0*/  IMAD.WIDE R8, R19, 0x4, R8 ;  /* 0x0000000413087825 */ /* 0x002fe200078e0208 */
[----:B------:R-:W-:-:S03]  /*01e0*/  CS2R R18, SRZ ;  /* 0x0000000000127805 */ /* 0x000fc6000001ff00 */
[----:B---3--:R-:W-:Y:S01]  /*01f0*/  IMAD.WIDE R16, R7, 0x4, R4 ;  /* 0x0000000407107825 */ /* 0x008fe200078e0204 */
[----:B------:R-:W-:Y:S01]  /*0200*/  MOV R7, RZ ;  /* 0x000000ff00077202 */ /* 0x000fe20000000f00 */
[----:B----4-:R-:W-:Y:S01]  /*0210*/  HFMA2.MMA R11, -RZ, RZ, 1.625, 0 ;  /* 0x3e800000ff0b7435 */ /* 0x010fe200000001ff */
[----:B------:R-:W2:Y:S01]  /*0220*/  @!P4 LDG.E.EL R18, desc[UR4][R8.64] ;  /* 0x000000040812c981 */ /* 0x000ea2000c2e1900 */
[----:B------:R-:W0:Y:S03]  /*0230*/  LDC.64 R4, c[0x0][0x210] ;  /* 0x00008400ff047b82 */ /* 0x000e260000000a00 */
[----:B------:R-:W3:Y:S04]  /*0240*/  @P1 LDG.E R19, desc[UR4][R16.64] ;  /* 0x0000000410131981 */ /* 0x000ee8000c1e1900 */
[----:B------:R-:W2:Y:S01]  /*0250*/  @!P4 LDG.E.EL R7, desc[UR4][R14.64] ;  /* 0x000000040e07c981 */ /* 0x000ea2000c2e1900 */
[----:B0-----:R-:W-:-:S04]  /*0260*/  IMAD.WIDE R4, R0, 0x4, R4 ;  /* 0x0000000400047825 */ /* 0x001fc800078e0204 */
[----:B------:R-:W-:-:S04]  /*0270*/  FADD R2, R2, 9.9999997473787516356e-06 ;  /* 0x3727c5ac02027421 */ /* 0x000fc80000000000 */
[----:B------:R-:W0:Y:S02]  /*0280*/  MUFU.SQRT R10, R2 ;  /* 0x00000002000a7308 */ /* 0x000e240000002000 */
[C---:B0-----:R-:W-:Y:S02]  /*0290*/  FSETP.GT.AND P0, PT, R10.reuse, 8.50705917302346158658e+37, PT ;  /* 0x7e8000000a00780b */ /* 0x041fe40003f04000 */
[----:B------:R-:W-:-:S11]  /*02a0*/  FSETP.GEU.AND P2, PT, R10, 1.175494350822287508e-38, PT ;  /* 0x008000000a00780b */ /* 0x000fd60003f4e000 */
[----:B------:R-:W-:-:S04]  /*02b0*/  @P0 FMUL R10, R10, 0.25 ;  /* 0x3e8000000a0a0820 */ /* 0x000fc80000400000 */
[----:B------:R-:W-:-:S06]  /*02c0*/  @!P2 FMUL R10, R10, 16777216 ;  /* 0x4b8000000a0aa820 */ /* 0x000fcc0000400000 */
[----:B------:R-:W0:Y:S01]  /*02d0*/  MUFU.RCP R10, R10 ;  /* 0x0000000a000a7308 */ /* 0x000e220000001000 */
[----:B------:R-:W-:Y:S01]  /*02e0*/  FSEL R11, R11, 1, P0 ;  /* 0x3f8000000b0b7808 */ /* 0x000fe20000000000 */
[----:B-----5:R-:W-:-:S04]  /*02f0*/  FADD R3, -R6, R3 ;  /* 0x0000000306037221 */ /* 0x020fc80000000100 */
[----:B------:R-:W-:-:S04]  /*0300*/  @!P2 FMUL R11, R11, 16777216 ;  /* 0x4b8000000b0ba820 */ /* 0x000fc80000400000 */
[----:B0-----:R-:W-:-:S04]  /*0310*/  FMUL R2, R10, R11 ;  /* 0x0000000b0a027220 */ /* 0x001fc80000400000 */
[----:B------:R-:W-:Y:S01]  /*0320*/  FMUL R3, R3, R2 ;  /* 0x0000000203037220 */ /* 0x000fe20000400000 */
[----:B---3--:R-:W-:-:S03]  /*0330*/  SEL R2, R19, RZ, P1 ;  /* 0x000000ff13027207 */ /* 0x008fc60000800000 */
[----:B--2---:R-:W-:-:S04]  /*0340*/  FFMA R3, R3, R7, R18 ;  /* 0x0000000703037223 */ /* 0x004fc80000000012 */
[----:B------:R-:W-:Y:S01]  /*0350*/  @!P3 FADD R3, R3, R2 ;  /* 0x000000020303b221 */ /* 0x000fe20000000000 */
[----:B------:R-:W-:Y:S06]  /*0360*/  @P4 EXIT ;  /* 0x000000000000494d */ /* 0x000fec0003800000 */
[----:B------:R-:W-:Y:S01]  /*0370*/  STG.E desc[UR4][R4.64], R3 ;  /* 0x0000000304007986 */ /* 0x000fe2000c101904 */
[----:B------:R-:W-:Y:S05]  /*0380*/  EXIT ;  /* 0x000000000000794d */ /* 0x000fea0003800000 */
.L_x_0:
[----:B------:R-:W-:-:S00]  /*0390*/  BRA `(.L_x_0) ;  /* 0xfffffffc00fc7947 */ /* 0x000fc0000383ffff */
[----:B------:R-:W-:-:S00]  /*03a0*/  NOP ;  /* 0x0000000000007918 */ /* 0x000fc00000000000 */
        /* <DEDUP_REMOVED lines=13> */
.L_x_1:


//--------------------- .nv.global.init           --------------------------
	.section	.nv.global.init,"aw",@progbits
.nv.global.init:
	.type		_$_str,@object
	.size		_$_str,(_$_str_$_2 - _$_str)
_$_str:
        /*0000*/ 	.byte	0x5f, 0x5f, 0x43, 0x55, 0x44, 0x41, 0x5f, 0x46, 0x54, 0x5a, 0x00
	.type		_$_str_$_2,@object
	.size		_$_str_$_2,(.L_1 - _$_str_$_2)
_$_str_$_2:
        /*000b*/ 	.byte	0x5f, 0x5f, 0x43, 0x55, 0x44, 0x41, 0x5f, 0x50, 0x52, 0x45, 0x43, 0x5f, 0x53, 0x51, 0x52, 0x54
        /*001b*/ 	.byte	0x00
.L_1:


//--------------------- .nv.constant0.triton_poi_fused__native_batch_norm_legit_no_training_add_96 --------------------------
	.section	.nv.constant0.triton_poi_fused__native_batch_norm_legit_no_training_add_96,"a",@progbits
	.sectionflags	@""
	.align	4
.nv.constant0.triton_poi_fused__native_batch_norm_legit_no_training_add_96:
	.zero		588
